//
// Generated by NVIDIA NVVM Compiler
//
// Compiler Build ID: CL-36424714
// Cuda compilation tools, release 13.0, V13.0.88
// Based on NVVM 20.0.0
//

.version 9.0
.target sm_100
.address_size 64

	// .globl	_Z21matrix_multiplicationPfS_S_iii

.visible .entry _Z21matrix_multiplicationPfS_S_iii(
	.param .u64 .ptr .align 1 _Z21matrix_multiplicationPfS_S_iii_param_0,
	.param .u64 .ptr .align 1 _Z21matrix_multiplicationPfS_S_iii_param_1,
	.param .u64 .ptr .align 1 _Z21matrix_multiplicationPfS_S_iii_param_2,
	.param .u32 _Z21matrix_multiplicationPfS_S_iii_param_3,
	.param .u32 _Z21matrix_multiplicationPfS_S_iii_param_4,
	.param .u32 _Z21matrix_multiplicationPfS_S_iii_param_5
)
{
	.reg .pred 	%p<13>;
	.reg .b32 	%r<43>;
	.reg .b32 	%f<68>;
	.reg .b64 	%rd<53>;

	ld.param.u64 	%rd7, [_Z21matrix_multiplicationPfS_S_iii_param_0];
	ld.param.u64 	%rd8, [_Z21matrix_multiplicationPfS_S_iii_param_1];
	ld.param.u64 	%rd6, [_Z21matrix_multiplicationPfS_S_iii_param_2];
	ld.param.u32 	%r18, [_Z21matrix_multiplicationPfS_S_iii_param_3];
	ld.param.u32 	%r20, [_Z21matrix_multiplicationPfS_S_iii_param_4];
	ld.param.u32 	%r19, [_Z21matrix_multiplicationPfS_S_iii_param_5];
	cvta.to.global.u64 	%rd1, %rd8;
	cvta.to.global.u64 	%rd2, %rd7;
	mov.u32 	%r22, %ctaid.x;
	mov.u32 	%r23, %ntid.x;
	mov.u32 	%r24, %tid.x;
	mad.lo.s32 	%r1, %r22, %r23, %r24;
	mov.u32 	%r25, %ctaid.y;
	mov.u32 	%r26, %ntid.y;
	mov.u32 	%r27, %tid.y;
	mad.lo.s32 	%r28, %r25, %r26, %r27;
	setp.ge.s32 	%p1, %r1, %r18;
	setp.ge.s32 	%p2, %r28, %r20;
	or.pred  	%p3, %p1, %p2;
	@%p3 bra 	$L__BB0_14;
	setp.lt.s32 	%p4, %r19, 1;
	mov.f32 	%f67, 0f00000000;
	@%p4 bra 	$L__BB0_13;
	mul.lo.s32 	%r3, %r19, %r28;
	and.b32  	%r4, %r19, 7;
	setp.lt.u32 	%p5, %r19, 8;
	mov.f32 	%f67, 0f00000000;
	mov.b32 	%r41, 0;
	@%p5 bra 	$L__BB0_5;
	and.b32  	%r41, %r19, 2147483640;
	neg.s32 	%r39, %r41;
	shl.b32 	%r7, %r18, 3;
	mul.wide.u32 	%rd9, %r3, 4;
	add.s64 	%rd10, %rd9, %rd1;
	add.s64 	%rd52, %rd10, 16;
	mov.f32 	%f67, 0f00000000;
	mul.wide.s32 	%rd13, %r18, 4;
	mov.u32 	%r38, %r1;
$L__BB0_4:
	.pragma "nounroll";
	mul.wide.s32 	%rd11, %r38, 4;
	add.s64 	%rd12, %rd2, %rd11;
	ld.global.f32 	%f17, [%rd12];
	ld.global.f32 	%f18, [%rd52+-16];
	fma.rn.f32 	%f19, %f17, %f18, %f67;
	add.s64 	%rd14, %rd12, %rd13;
	ld.global.f32 	%f20, [%rd14];
	ld.global.f32 	%f21, [%rd52+-12];
	fma.rn.f32 	%f22, %f20, %f21, %f19;
	add.s64 	%rd15, %rd14, %rd13;
	ld.global.f32 	%f23, [%rd15];
	ld.global.f32 	%f24, [%rd52+-8];
	fma.rn.f32 	%f25, %f23, %f24, %f22;
	add.s64 	%rd16, %rd15, %rd13;
	ld.global.f32 	%f26, [%rd16];
	ld.global.f32 	%f27, [%rd52+-4];
	fma.rn.f32 	%f28, %f26, %f27, %f25;
	add.s64 	%rd17, %rd16, %rd13;
	ld.global.f32 	%f29, [%rd17];
	ld.global.f32 	%f30, [%rd52];
	fma.rn.f32 	%f31, %f29, %f30, %f28;
	add.s64 	%rd18, %rd17, %rd13;
	ld.global.f32 	%f32, [%rd18];
	ld.global.f32 	%f33, [%rd52+4];
	fma.rn.f32 	%f34, %f32, %f33, %f31;
	add.s64 	%rd19, %rd18, %rd13;
	ld.global.f32 	%f35, [%rd19];
	ld.global.f32 	%f36, [%rd52+8];
	fma.rn.f32 	%f37, %f35, %f36, %f34;
	add.s64 	%rd20, %rd19, %rd13;
	ld.global.f32 	%f38, [%rd20];
	ld.global.f32 	%f39, [%rd52+12];
	fma.rn.f32 	%f67, %f38, %f39, %f37;
	add.s32 	%r39, %r39, 8;
	add.s32 	%r38, %r38, %r7;
	add.s64 	%rd52, %rd52, 32;
	setp.ne.s32 	%p6, %r39, 0;
	@%p6 bra 	$L__BB0_4;
$L__BB0_5:
	setp.eq.s32 	%p7, %r4, 0;
	@%p7 bra 	$L__BB0_13;
	and.b32  	%r13, %r19, 3;
	setp.lt.u32 	%p8, %r4, 4;
	@%p8 bra 	$L__BB0_8;
	mad.lo.s32 	%r30, %r41, %r18, %r1;
	mul.wide.s32 	%rd21, %r30, 4;
	add.s64 	%rd22, %rd2, %rd21;
	ld.global.f32 	%f41, [%rd22];
	add.s32 	%r31, %r41, %r3;
	mul.wide.u32 	%rd23, %r31, 4;
	add.s64 	%rd24, %rd1, %rd23;
	ld.global.f32 	%f42, [%rd24];
	fma.rn.f32 	%f43, %f41, %f42, %f67;
	mul.wide.s32 	%rd25, %r18, 4;
	add.s64 	%rd26, %rd22, %rd25;
	ld.global.f32 	%f44, [%rd26];
	cvt.u64.u32 	%rd27, %r3;
	cvt.u64.u32 	%rd28, %r41;
	add.s64 	%rd29, %rd28, %rd27;
	shl.b64 	%rd30, %rd29, 2;
	add.s64 	%rd31, %rd1, %rd30;
	ld.global.f32 	%f45, [%rd31+4];
	fma.rn.f32 	%f46, %f44, %f45, %f43;
	add.s64 	%rd32, %rd26, %rd25;
	ld.global.f32 	%f47, [%rd32];
	ld.global.f32 	%f48, [%rd31+8];
	fma.rn.f32 	%f49, %f47, %f48, %f46;
	add.s64 	%rd33, %rd32, %rd25;
	ld.global.f32 	%f50, [%rd33];
	ld.global.f32 	%f51, [%rd31+12];
	fma.rn.f32 	%f67, %f50, %f51, %f49;
	add.s32 	%r41, %r41, 4;
$L__BB0_8:
	setp.eq.s32 	%p9, %r13, 0;
	@%p9 bra 	$L__BB0_13;
	setp.eq.s32 	%p10, %r13, 1;
	@%p10 bra 	$L__BB0_11;
	mad.lo.s32 	%r32, %r41, %r18, %r1;
	mul.wide.s32 	%rd34, %r32, 4;
	add.s64 	%rd35, %rd2, %rd34;
	ld.global.f32 	%f53, [%rd35];
	add.s32 	%r33, %r41, %r3;
	mul.wide.u32 	%rd36, %r33, 4;
	add.s64 	%rd37, %rd1, %rd36;
	ld.global.f32 	%f54, [%rd37];
	fma.rn.f32 	%f55, %f53, %f54, %f67;
	mul.wide.s32 	%rd38, %r18, 4;
	add.s64 	%rd39, %rd35, %rd38;
	ld.global.f32 	%f56, [%rd39];
	cvt.u64.u32 	%rd40, %r3;
	cvt.u64.u32 	%rd41, %r41;
	add.s64 	%rd42, %rd41, %rd40;
	shl.b64 	%rd43, %rd42, 2;
	add.s64 	%rd44, %rd1, %rd43;
	ld.global.f32 	%f57, [%rd44+4];
	fma.rn.f32 	%f67, %f56, %f57, %f55;
	add.s32 	%r41, %r41, 2;
$L__BB0_11:
	and.b32  	%r34, %r19, 1;
	setp.eq.b32 	%p11, %r34, 1;
	not.pred 	%p12, %p11;
	@%p12 bra 	$L__BB0_13;
	mad.lo.s32 	%r35, %r41, %r18, %r1;
	mul.wide.s32 	%rd45, %r35, 4;
	add.s64 	%rd46, %rd2, %rd45;
	ld.global.f32 	%f58, [%rd46];
	add.s32 	%r36, %r41, %r3;
	mul.wide.u32 	%rd47, %r36, 4;
	add.s64 	%rd48, %rd1, %rd47;
	ld.global.f32 	%f59, [%rd48];
	fma.rn.f32 	%f67, %f58, %f59, %f67;
$L__BB0_13:
	mad.lo.s32 	%r37, %r18, %r28, %r1;
	cvta.to.global.u64 	%rd49, %rd6;
	mul.wide.s32 	%rd50, %r37, 4;
	add.s64 	%rd51, %rd49, %rd50;
	st.global.f32 	[%rd51], %f67;
$L__BB0_14:
	ret;

}


// ===== COMPILED SASS (sm_100) =====

	.target	sm_100

	.elftype	@"ET_EXEC"


//--------------------- .note.nv.tkinfo           --------------------------
	.section	.note.nv.tkinfo,"",@"SHT_NOTE"
	.sectionflags	@"SHF_NOTE_NV_TKINFO"
	.tkinfo
        /*0018*/ 	.word	0x00000002
        /*0030*/ 	.string	""
        /*0030*/ 	.string	"ptxas"
        /*0030*/ 	.string	"Cuda compilation tools, release 13.0, V13.0.88"
        /*0030*/ 	.string	"Build cuda_13.0.r13.0/compiler.36424714_0"
        /*0030*/ 	.string	"-arch sm_100 -m 64 "



//--------------------- .note.nv.cuinfo           --------------------------
	.section	.note.nv.cuinfo,"",@"SHT_NOTE"
	.sectionflags	@"SHF_NOTE_NV_CUINFO"
        /*0018*/ 	.short	0x0002
        /*001a*/ 	.short	0x0064
        /*001c*/ 	.short	0x0082
	.zero		2


//--------------------- .nv.info                  --------------------------
	.section	.nv.info,"",@"SHT_CUDA_INFO"
	.align	4


	//----- nvinfo : EIATTR_REGCOUNT
	.align		4
        /*0000*/ 	.byte	0x04, 0x2f
        /*0002*/ 	.short	(.L_1 - .L_0)
	.align		4
.L_0:
        /*0004*/ 	.word	index@(_Z21matrix_multiplicationPfS_S_iii)
        /*0008*/ 	.word	0x00000020


	//----- nvinfo : EIATTR_FRAME_SIZE
	.align		4
.L_1:
        /*000c*/ 	.byte	0x04, 0x11
        /*000e*/ 	.short	(.L_3 - .L_2)
	.align		4
.L_2:
        /*0010*/ 	.word	index@(_Z21matrix_multiplicationPfS_S_iii)
        /*0014*/ 	.word	0x00000000


	//----- nvinfo : EIATTR_MIN_STACK_SIZE
	.align		4
.L_3:
        /*0018*/ 	.byte	0x04, 0x12
        /*001a*/ 	.short	(.L_5 - .L_4)
	.align		4
.L_4:
        /*001c*/ 	.word	index@(_Z21matrix_multiplicationPfS_S_iii)
        /*0020*/ 	.word	0x00000000
.L_5:


//--------------------- .nv.compat                --------------------------
	.section	.nv.compat,"",@"SHT_CUDA_COMPAT_INFO"
	.align	4
        /*0000*/ 	.byte	0x02, 0x09, 0x00, 0x00, 0x02, 0x02, 0x01, 0x00, 0x02, 0x05, 0x05, 0x00, 0x03, 0x07, 0x01, 0x01
        /*0010*/ 	.byte	0x02, 0x03, 0x00, 0x00, 0x02, 0x06, 0x01, 0x00, 0x04, 0x0b, 0x08, 0x00, 0x09, 0x00, 0x00, 0x00
        /*0020*/ 	.byte	0x00, 0x00, 0x00, 0x00


//--------------------- .nv.info._Z21matrix_multiplicationPfS_S_iii --------------------------
	.section	.nv.info._Z21matrix_multiplicationPfS_S_iii,"",@"SHT_CUDA_INFO"
	.sectionflags	@""
	.align	4


	//----- nvinfo : EIATTR_CUDA_API_VERSION
	.align		4
        /*0000*/ 	.byte	0x04, 0x37
        /*0002*/ 	.short	(.L_7 - .L_6)
.L_6:
        /*0004*/ 	.word	0x00000082


	//----- nvinfo : EIATTR_KPARAM_INFO
	.align		4
.L_7:
        /*0008*/ 	.byte	0x04, 0x17
        /*000a*/ 	.short	(.L_9 - .L_8)
.L_8:
        /*000c*/ 	.word	0x00000000
        /*0010*/ 	.short	0x0005
        /*0012*/ 	.short	0x0020
        /*0014*/ 	.byte	0x00, 0xf0, 0x11, 0x00


	//----- nvinfo : EIATTR_KPARAM_INFO
	.align		4
.L_9:
        /*0018*/ 	.byte	0x04, 0x17
        /*001a*/ 	.short	(.L_11 - .L_10)
.L_10:
        /*001c*/ 	.word	0x00000000
        /*0020*/ 	.short	0x0004
        /*0022*/ 	.short	0x001c
        /*0024*/ 	.byte	0x00, 0xf0, 0x11, 0x00


	//----- nvinfo : EIATTR_KPARAM_INFO
	.align		4
.L_11:
        /*0028*/ 	.byte	0x04, 0x17
        /*002a*/ 	.short	(.L_13 - .L_12)
.L_12:
        /*002c*/ 	.word	0x00000000
        /*0030*/ 	.short	0x0003
        /*0032*/ 	.short	0x0018
        /*0034*/ 	.byte	0x00, 0xf0, 0x11, 0x00


	//----- nvinfo : EIATTR_KPARAM_INFO
	.align		4
.L_13:
        /*0038*/ 	.byte	0x04, 0x17
        /*003a*/ 	.short	(.L_15 - .L_14)
.L_14:
        /*003c*/ 	.word	0x00000000
        /*0040*/ 	.short	0x0002
        /*0042*/ 	.short	0x0010
        /*0044*/ 	.byte	0x00, 0xf5, 0x21, 0x00


	//----- nvinfo : EIATTR_KPARAM_INFO
	.align		4
.L_15:
        /*0048*/ 	.byte	0x04, 0x17
        /*004a*/ 	.short	(.L_17 - .L_16)
.L_16:
        /*004c*/ 	.word	0x00000000
        /*0050*/ 	.short	0x0001
        /*0052*/ 	.short	0x0008
        /*0054*/ 	.byte	0x00, 0xf5, 0x21, 0x00


	//----- nvinfo : EIATTR_KPARAM_INFO
	.align		4
.L_17:
        /*0058*/ 	.byte	0x04, 0x17
        /*005a*/ 	.short	(.L_19 - .L_18)
.L_18:
        /*005c*/ 	.word	0x00000000
        /*0060*/ 	.short	0x0000
        /*0062*/ 	.short	0x0000
        /*0064*/ 	.byte	0x00, 0xf5, 0x21, 0x00


	//----- nvinfo : EIATTR_SPARSE_MMA_MASK
	.align		4
.L_19:
        /*0068*/ 	.byte	0x03, 0x50
        /*006a*/ 	.short	0x0000


	//----- nvinfo : EIATTR_MAXREG_COUNT
	.align		4
        /*006c*/ 	.byte	0x03, 0x1b
        /*006e*/ 	.short	0x00ff


	//----- nvinfo : EIATTR_MERCURY_ISA_VERSION
	.align		4
        /*0070*/ 	.byte	0x03, 0x5f
        /*0072*/ 	.short	0x0101


	//----- nvinfo : EIATTR_VRC_CTA_INIT_COUNT
	.align		4
        /*0074*/ 	.byte	0x02, 0x4a
	.zero		1
	.zero		1


	//----- nvinfo : EIATTR_EXIT_INSTR_OFFSETS
	.align		4
        /*0078*/ 	.byte	0x04, 0x1c
        /*007a*/ 	.short	(.L_21 - .L_20)


	//   ....[0]....
.L_20:
        /*007c*/ 	.word	0x000000c0


	//   ....[1]....
        /*0080*/ 	.word	0x000008e0


	//----- nvinfo : EIATTR_CBANK_PARAM_SIZE
	.align		4
.L_21:
        /*0084*/ 	.byte	0x03, 0x19
        /*0086*/ 	.short	0x0024


	//----- nvinfo : EIATTR_PARAM_CBANK
	.align		4
        /*0088*/ 	.byte	0x04, 0x0a
        /*008a*/ 	.short	(.L_23 - .L_22)
	.align		4
.L_22:
        /*008c*/ 	.word	index@(.nv.constant0._Z21matrix_multiplicationPfS_S_iii)
        /*0090*/ 	.short	0x0380
        /*0092*/ 	.short	0x0024


	//----- nvinfo : EIATTR_SW_WAR
	.align		4
.L_23:
        /*0094*/ 	.byte	0x04, 0x36
        /*0096*/ 	.short	(.L_25 - .L_24)
.L_24:
        /*0098*/ 	.word	0x00000008
.L_25:


//--------------------- .nv.callgraph             --------------------------
	.section	.nv.callgraph,"",@"SHT_CUDA_CALLGRAPH"
	.align	4
	.sectionentsize	8
	.align		4
        /*0000*/ 	.word	0x00000000
	.align		4
        /*0004*/ 	.word	0xffffffff
	.align		4
        /*0008*/ 	.word	0x00000000
	.align		4
        /*000c*/ 	.word	0xfffffffe
	.align		4
        /*0010*/ 	.word	0x00000000
	.align		4
        /*0014*/ 	.word	0xfffffffd
	.align		4
        /*0018*/ 	.word	0x00000000
	.align		4
        /*001c*/ 	.word	0xfffffffc


//--------------------- .text._Z21matrix_multiplicationPfS_S_iii --------------------------
	.section	.text._Z21matrix_multiplicationPfS_S_iii,"ax",@progbits
	.align	128
        .global         _Z21matrix_multiplicationPfS_S_iii
        .type           _Z21matrix_multiplicationPfS_S_iii,@function
        .size           _Z21matrix_multiplicationPfS_S_iii,(.L_x_5 - _Z21matrix_multiplicationPfS_S_iii)
        .other          _Z21matrix_multiplicationPfS_S_iii,@"STO_CUDA_ENTRY STV_DEFAULT"
_Z21matrix_multiplicationPfS_S_iii:
.text._Z21matrix_multiplicationPfS_S_iii:
[----:B------:R-:W-:Y:S01]  /*0000*/  LDC R1, c[0x0][0x37c] ;  /* 0x0000df00ff017b82 */ /* 0x000fe20000000800 */
[----:B------:R-:W0:Y:S07]  /*0010*/  S2R R5, SR_TID.Y ;  /* 0x0000000000057919 */ /* 0x000e2e0000002200 */
[----:B------:R-:W1:Y:S01]  /*0020*/  LDC R19, c[0x0][0x360] ;  /* 0x0000d800ff137b82 */ /* 0x000e620000000800 */
[----:B------:R-:W1:Y:S07]  /*0030*/  S2R R4, SR_TID.X ;  /* 0x0000000000047919 */ /* 0x000e6e0000002100 */
[----:B------:R-:W0:Y:S08]  /*0040*/  S2UR UR5, SR_CTAID.Y ;  /* 0x00000000000579c3 */ /* 0x000e300000002600 */
[----:B------:R-:W0:Y:S08]  /*0050*/  LDC R0, c[0x0][0x364] ;  /* 0x0000d900ff007b82 */ /* 0x000e300000000800 */
[----:B------:R-:W1:Y:S08]  /*0060*/  S2UR UR4, SR_CTAID.X ;  /* 0x00000000000479c3 */ /* 0x000e700000002500 */
[----:B------:R-:W2:Y:S01]  /*0070*/  LDC.64 R2, c[0x0][0x398] ;  /* 0x0000e600ff027b82 */ /* 0x000ea20000000a00 */
[----:B0-----:R-:W-:-:S02]  /*0080*/  IMAD R0, R0, UR5, R5 ;  /* 0x0000000500007c24 */ /* 0x001fc4000f8e0205 */
[----:B-1----:R-:W-:-:S03]  /*0090*/  IMAD R19, R19, UR4, R4 ;  /* 0x0000000413137c24 */ /* 0x002fc6000f8e0204 */
[----:B--2---:R-:W-:-:S04]  /*00a0*/  ISETP.GE.AND P0, PT, R0, R3, PT ;  /* 0x000000030000720c */ /* 0x004fc80003f06270 */
[----:B------:R-:W-:-:S13]  /*00b0*/  ISETP.GE.OR P0, PT, R19, R2, P0 ;  /* 0x000000021300720c */ /* 0x000fda0000706670 */
[----:B------:R-:W-:Y:S05]  /*00c0*/  @P0 EXIT ;  /* 0x000000000000094d */ /* 0x000fea0003800000 */
[----:B------:R-:W0:Y:S01]  /*00d0*/  LDC R3, c[0x0][0x3a0] ;  /* 0x0000e800ff037b82 */ /* 0x000e220000000800 */
[----:B------:R-:W1:Y:S01]  /*00e0*/  LDCU.64 UR4, c[0x0][0x358] ;  /* 0x00006b00ff0477ac */ /* 0x000e620008000a00 */
[----:B------:R-:W-:Y:S01]  /*00f0*/  HFMA2 R25, -RZ, RZ, 0, 0 ;  /* 0x00000000ff197431 */ /* 0x000fe200000001ff */
[----:B0-----:R-:W-:-:S13]  /*0100*/  ISETP.GE.AND P0, PT, R3, 0x1, PT ;  /* 0x000000010300780c */ /* 0x001fda0003f06270 */
[----:B-1----:R-:W-:Y:S05]  /*0110*/  @!P0 BRA `(.L_x_0) ;  /* 0x0000000400e08947 */ /* 0x002fea0003800000 */
[C---:B------:R-:W-:Y:S01]  /*0120*/  ISETP.GE.U32.AND P1, PT, R3.reuse, 0x8, PT ;  /* 0x000000080300780c */ /* 0x040fe20003f26070 */
[----:B------:R-:W-:Y:S01]  /*0130*/  IMAD R18, R0, R3, RZ ;  /* 0x0000000300127224 */ /* 0x000fe200078e02ff */
[----:B------:R-:W-:Y:S02]  /*0140*/  LOP3.LUT R27, R3, 0x7, RZ, 0xc0, !PT ;  /* 0x00000007031b7812 */ /* 0x000fe400078ec0ff */
[----:B------:R-:W-:Y:S02]  /*0150*/  MOV R25, RZ ;  /* 0x000000ff00197202 */ /* 0x000fe40000000f00 */
[----:B------:R-:W-:Y:S02]  /*0160*/  ISETP.NE.AND P0, PT, R27, RZ, PT ;  /* 0x000000ff1b00720c */ /* 0x000fe40003f05270 */
[----:B------:R-:W-:-:S05]  /*0170*/  MOV R23, RZ ;  /* 0x000000ff00177202 */ /* 0x000fca0000000f00 */
[----:B------:R-:W-:Y:S06]  /*0180*/  @!P1 BRA `(.L_x_1) ;  /* 0x0000000000c49947 */ /* 0x000fec0003800000 */
[----:B------:R-:W0:Y:S01]  /*0190*/  LDC.64 R4, c[0x0][0x388] ;  /* 0x0000e200ff047b82 */ /* 0x000e220000000a00 */
[----:B------:R-:W-:Y:S02]  /*01a0*/  LOP3.LUT R23, R3, 0x7ffffff8, RZ, 0xc0, !PT ;  /* 0x7ffffff803177812 */ /* 0x000fe400078ec0ff */
[----:B------:R-:W-:Y:S02]  /*01b0*/  MOV R25, RZ ;  /* 0x000000ff00197202 */ /* 0x000fe40000000f00 */
[----:B------:R-:W-:Y:S02]  /*01c0*/  MOV R21, R19 ;  /* 0x0000001300157202 */ /* 0x000fe40000000f00 */
[----:B------:R-:W-:Y:S01]  /*01d0*/  IADD3 R20, PT, PT, -R23, RZ, RZ ;  /* 0x000000ff17147210 */ /* 0x000fe20007ffe1ff */
[----:B0-----:R-:W-:-:S03]  /*01e0*/  IMAD.WIDE.U32 R4, R18, 0x4, R4 ;  /* 0x0000000412047825 */ /* 0x001fc600078e0004 */
[----:B------:R-:W-:-:S04]  /*01f0*/  IADD3 R6, P1, PT, R4, 0x10, RZ ;  /* 0x0000001004067810 */ /* 0x000fc80007f3e0ff */
[----:B------:R-:W-:-:S09]  /*0200*/  IADD3.X R7, PT, PT, RZ, R5, RZ, P1, !PT ;  /* 0x00000005ff077210 */ /* 0x000fd20000ffe4ff */
.L_x_2:
[----:B------:R-:W0:Y:S01]  /*0210*/  LDC.64 R16, c[0x0][0x380] ;  /* 0x0000e000ff107b82 */ /* 0x000e220000000a00 */
[----:B------:R-:W-:Y:S02]  /*0220*/  MOV R4, R6 ;  /* 0x0000000600047202 */ /* 0x000fe40000000f00 */
[----:B------:R-:W-:-:S05]  /*0230*/  MOV R5, R7 ;  /* 0x0000000700057202 */ /* 0x000fca0000000f00 */
[----:B------:R-:W2:Y:S04]  /*0240*/  LDG.E R24, desc[UR4][R4.64+-0x10] ;  /* 0xfffff00404187981 */ /* 0x000ea8000c1e1900 */
[----:B------:R-:W3:Y:S04]  /*0250*/  LDG.E R22, desc[UR4][R4.64+-0xc] ;  /* 0xfffff40404167981 */ /* 0x000ee8000c1e1900 */
[----:B------:R-:W4:Y:S04]  /*0260*/  LDG.E R28, desc[UR4][R4.64+-0x8] ;  /* 0xfffff804041c7981 */ /* 0x000f28000c1e1900 */
[----:B------:R-:W5:Y:S01]  /*0270*/  LDG.E R29, desc[UR4][R4.64+-0x4] ;  /* 0xfffffc04041d7981 */ /* 0x000f62000c1e1900 */
[----:B0-----:R-:W-:-:S05]  /*0280*/  IMAD.WIDE R16, R21, 0x4, R16 ;  /* 0x0000000415107825 */ /* 0x001fca00078e0210 */
[----:B------:R0:W2:Y:S01]  /*0290*/  LDG.E R26, desc[UR4][R16.64] ;  /* 0x00000004101a7981 */ /* 0x0000a2000c1e1900 */
[----:B------:R-:W-:-:S04]  /*02a0*/  IMAD.WIDE R14, R2, 0x4, R16 ;  /* 0x00000004020e7825 */ /* 0x000fc800078e0210 */
[C---:B------:R-:W-:Y:S02]  /*02b0*/  IMAD.WIDE R6, R2.reuse, 0x4, R14 ;  /* 0x0000000402067825 */ /* 0x040fe400078e020e */
[----:B------:R-:W3:Y:S02]  /*02c0*/  LDG.E R15, desc[UR4][R14.64] ;  /* 0x000000040e0f7981 */ /* 0x000ee4000c1e1900 */
[C---:B------:R-:W-:Y:S02]  /*02d0*/  IMAD.WIDE R8, R2.reuse, 0x4, R6 ;  /* 0x0000000402087825 */ /* 0x040fe400078e0206 */
[----:B------:R2:W4:Y:S02]  /*02e0*/  LDG.E R7, desc[UR4][R6.64] ;  /* 0x0000000406077981 */ /* 0x000524000c1e1900 */
[C---:B------:R-:W-:Y:S02]  /*02f0*/  IMAD.WIDE R10, R2.reuse, 0x4, R8 ;  /* 0x00000004020a7825 */ /* 0x040fe400078e0208 */
[----:B------:R-:W5:Y:S02]  /*0300*/  LDG.E R8, desc[UR4][R8.64] ;  /* 0x0000000408087981 */ /* 0x000f64000c1e1900 */
[----:B------:R-:W-:-:S02]  /*0310*/  IMAD.WIDE R12, R2, 0x4, R10 ;  /* 0x00000004020c7825 */ /* 0x000fc400078e020a */
[----:B------:R-:W5:Y:S02]  /*0320*/  LDG.E R10, desc[UR4][R10.64] ;  /* 0x000000040a0a7981 */ /* 0x000f64000c1e1900 */
[----:B0-----:R-:W-:Y:S02]  /*0330*/  IMAD.WIDE R16, R2, 0x4, R12 ;  /* 0x0000000402107825 */ /* 0x001fe400078e020c */
[----:B------:R-:W5:Y:S04]  /*0340*/  LDG.E R9, desc[UR4][R4.64+0x4] ;  /* 0x0000040404097981 */ /* 0x000f68000c1e1900 */
[----:B------:R-:W5:Y:S04]  /*0350*/  LDG.E R12, desc[UR4][R12.64] ;  /* 0x000000040c0c7981 */ /* 0x000f68000c1e1900 */
[----:B------:R-:W5:Y:S04]  /*0360*/  LDG.E R14, desc[UR4][R16.64] ;  /* 0x00000004100e7981 */ /* 0x000f68000c1e1900 */
[----:B------:R-:W5:Y:S01]  /*0370*/  LDG.E R11, desc[UR4][R4.64+0x8] ;  /* 0x00000804040b7981 */ /* 0x000f62000c1e1900 */
[----:B--2---:R-:W-:-:S03]  /*0380*/  FFMA R6, R26, R24, R25 ;  /* 0x000000181a067223 */ /* 0x004fc60000000019 */
[----:B------:R-:W2:Y:S01]  /*0390*/  LDG.E R26, desc[UR4][R4.64] ;  /* 0x00000004041a7981 */ /* 0x000ea2000c1e1900 */
[----:B------:R-:W-:-:S03]  /*03a0*/  IMAD.WIDE R24, R2, 0x4, R16 ;  /* 0x0000000402187825 */ /* 0x000fc600078e0210 */
[----:B------:R-:W2:Y:S04]  /*03b0*/  LDG.E R16, desc[UR4][R4.64+0xc] ;  /* 0x00000c0404107981 */ /* 0x000ea8000c1e1900 */
[----:B------:R-:W2:Y:S01]  /*03c0*/  LDG.E R25, desc[UR4][R24.64] ;  /* 0x0000000418197981 */ /* 0x000ea2000c1e1900 */
[----:B---3--:R-:W-:Y:S01]  /*03d0*/  FFMA R6, R15, R22, R6 ;  /* 0x000000160f067223 */ /* 0x008fe20000000006 */
[----:B------:R-:W-:-:S03]  /*03e0*/  IADD3 R20, PT, PT, R20, 0x8, RZ ;  /* 0x0000000814147810 */ /* 0x000fc60007ffe0ff */
[----:B----4-:R-:W-:Y:S01]  /*03f0*/  FFMA R7, R7, R28, R6 ;  /* 0x0000001c07077223 */ /* 0x010fe20000000006 */
[----:B------:R-:W-:-:S03]  /*0400*/  ISETP.NE.AND P1, PT, R20, RZ, PT ;  /* 0x000000ff1400720c */ /* 0x000fc60003f25270 */
[----:B-----5:R-:W-:Y:S01]  /*0410*/  FFMA R7, R8, R29, R7 ;  /* 0x0000001d08077223 */ /* 0x020fe20000000007 */
[----:B------:R-:W-:Y:S02]  /*0420*/  IADD3 R6, P2, PT, R4, 0x20, RZ ;  /* 0x0000002004067810 */ /* 0x000fe40007f5e0ff */
[----:B------:R-:W-:Y:S01]  /*0430*/  LEA R21, R2, R21, 0x3 ;  /* 0x0000001502157211 */ /* 0x000fe200078e18ff */
[----:B--2---:R-:W-:-:S04]  /*0440*/  FFMA R7, R10, R26, R7 ;  /* 0x0000001a0a077223 */ /* 0x004fc80000000007 */
[----:B------:R-:W-:-:S04]  /*0450*/  FFMA R7, R12, R9, R7 ;  /* 0x000000090c077223 */ /* 0x000fc80000000007 */
[----:B------:R-:W-:Y:S01]  /*0460*/  FFMA R14, R14, R11, R7 ;  /* 0x0000000b0e0e7223 */ /* 0x000fe20000000007 */
[----:B------:R-:W-:-:S03]  /*0470*/  IADD3.X R7, PT, PT, RZ, R5, RZ, P2, !PT ;  /* 0x00000005ff077210 */ /* 0x000fc600017fe4ff */
[----:B------:R-:W-:Y:S01]  /*0480*/  FFMA R25, R25, R16, R14 ;  /* 0x0000001019197223 */ /* 0x000fe2000000000e */
[----:B------:R-:W-:Y:S06]  /*0490*/  @P1 BRA `(.L_x_2) ;  /* 0xfffffffc005c1947 */ /* 0x000fec000383ffff */
.L_x_1:
[----:B------:R-:W-:Y:S05]  /*04a0*/  @!P0 BRA `(.L_x_0) ;  /* 0x0000000000fc8947 */ /* 0x000fea0003800000 */
[----:B------:R-:W-:Y:S02]  /*04b0*/  ISETP.GE.U32.AND P1, PT, R27, 0x4, PT ;  /* 0x000000041b00780c */ /* 0x000fe40003f26070 */
[----:B------:R-:W-:-:S04]  /*04c0*/  LOP3.LUT R16, R3, 0x3, RZ, 0xc0, !PT ;  /* 0x0000000303107812 */ /* 0x000fc800078ec0ff */
[----:B------:R-:W-:-:S07]  /*04d0*/  ISETP.NE.AND P0, PT, R16, RZ, PT ;  /* 0x000000ff1000720c */ /* 0x000fce0003f05270 */
[----:B------:R-:W-:Y:S06]  /*04e0*/  @!P1 BRA `(.L_x_3) ;  /* 0x00000000006c9947 */ /* 0x000fec0003800000 */
[----:B------:R-:W0:Y:S01]  /*04f0*/  LDC.64 R6, c[0x0][0x380] ;  /* 0x0000e000ff067b82 */ /* 0x000e220000000a00 */
[----:B------:R-:W1:Y:S01]  /*0500*/  LDCU.64 UR6, c[0x0][0x388] ;  /* 0x00007100ff0677ac */ /* 0x000e620008000a00 */
[----:B------:R-:W-:Y:S01]  /*0510*/  IMAD R5, R23, R2, R19 ;  /* 0x0000000217057224 */ /* 0x000fe200078e0213 */
[----:B------:R-:W-:-:S05]  /*0520*/  IADD3 R9, PT, PT, R18, R23, RZ ;  /* 0x0000001712097210 */ /* 0x000fca0007ffe0ff */
[----:B------:R-:W2:Y:S01]  /*0530*/  LDC.64 R14, c[0x0][0x388] ;  /* 0x0000e200ff0e7b82 */ /* 0x000ea20000000a00 */
[----:B0-----:R-:W-:Y:S01]  /*0540*/  IMAD.WIDE R6, R5, 0x4, R6 ;  /* 0x0000000405067825 */ /* 0x001fe200078e0206 */
[----:B------:R-:W-:-:S04]  /*0550*/  IADD3 R5, P1, PT, R18, R23, RZ ;  /* 0x0000001712057210 */ /* 0x000fc80007f3e0ff */
[----:B------:R-:W-:Y:S02]  /*0560*/  IADD3.X R10, PT, PT, RZ, RZ, RZ, P1, !PT ;  /* 0x000000ffff0a7210 */ /* 0x000fe40000ffe4ff */
[----:B-1----:R-:W-:Y:S01]  /*0570*/  LEA R4, P1, R5, UR6, 0x2 ;  /* 0x0000000605047c11 */ /* 0x002fe2000f8210ff */
[----:B--2---:R-:W-:-:S03]  /*0580*/  IMAD.WIDE.U32 R14, R9, 0x4, R14 ;  /* 0x00000004090e7825 */ /* 0x004fc600078e000e */
[----:B------:R-:W-:Y:S01]  /*0590*/  LEA.HI.X R5, R5, UR7, R10, 0x2, P1 ;  /* 0x0000000705057c11 */ /* 0x000fe200088f140a */
[C---:B------:R-:W-:Y:S02]  /*05a0*/  IMAD.WIDE R8, R2.reuse, 0x4, R6 ;  /* 0x0000000402087825 */ /* 0x040fe400078e0206 */
[----:B------:R-:W2:Y:S04]  /*05b0*/  LDG.E R14, desc[UR4][R14.64] ;  /* 0x000000040e0e7981 */ /* 0x000ea8000c1e1900 */
[----:B------:R-:W2:Y:S01]  /*05c0*/  LDG.E R6, desc[UR4][R6.64] ;  /* 0x0000000406067981 */ /* 0x000ea2000c1e1900 */
[----:B------:R-:W-:-:S03]  /*05d0*/  IMAD.WIDE R10, R2, 0x4, R8 ;  /* 0x00000004020a7825 */ /* 0x000fc600078e0208 */
[----:B------:R-:W3:Y:S04]  /*05e0*/  LDG.E R8, desc[UR4][R8.64] ;  /* 0x0000000408087981 */ /* 0x000ee8000c1e1900 */
[----:B------:R-:W3:Y:S01]  /*05f0*/  LDG.E R17, desc[UR4][R4.64+0x4] ;  /* 0x0000040404117981 */ /* 0x000ee2000c1e1900 */
[----:B------:R-:W-:-:S03]  /*0600*/  IMAD.WIDE R12, R2, 0x4, R10 ;  /* 0x00000004020c7825 */ /* 0x000fc600078e020a */
[----:B------:R-:W4:Y:S04]  /*0610*/  LDG.E R20, desc[UR4][R10.64] ;  /* 0x000000040a147981 */ /* 0x000f28000c1e1900 */
[----:B------:R-:W4:Y:S04]  /*0620*/  LDG.E R21, desc[UR4][R4.64+0x8] ;  /* 0x0000080404157981 */ /* 0x000f28000c1e1900 */
[----:B------:R-:W5:Y:S04]  /*0630*/  LDG.E R22, desc[UR4][R4.64+0xc] ;  /* 0x00000c0404167981 */ /* 0x000f68000c1e1900 */
[----:B------:R-:W5:Y:S01]  /*0640*/  LDG.E R12, desc[UR4][R12.64] ;  /* 0x000000040c0c7981 */ /* 0x000f62000c1e1900 */
[----:B------:R-:W-:Y:S01]  /*0650*/  IADD3 R23, PT, PT, R23, 0x4, RZ ;  /* 0x0000000417177810 */ /* 0x000fe20007ffe0ff */
[----:B--2---:R-:W-:-:S04]  /*0660*/  FFMA R25, R6, R14, R25 ;  /* 0x0000000e06197223 */ /* 0x004fc80000000019 */
[----:B---3--:R-:W-:-:S04]  /*0670*/  FFMA R17, R8, R17, R25 ;  /* 0x0000001108117223 */ /* 0x008fc80000000019 */
[----:B----4-:R-:W-:-:S04]  /*0680*/  FFMA R17, R20, R21, R17 ;  /* 0x0000001514117223 */ /* 0x010fc80000000011 */
[----:B-----5:R-:W-:-:S07]  /*0690*/  FFMA R25, R12, R22, R17 ;  /* 0x000000160c197223 */ /* 0x020fce0000000011 */
.L_x_3:
[----:B------:R-:W-:Y:S05]  /*06a0*/  @!P0 BRA `(.L_x_0) ;  /* 0x00000000007c8947 */ /* 0x000fea0003800000 */
[----:B------:R-:W-:Y:S01]  /*06b0*/  ISETP.NE.AND P1, PT, R16, 0x1, PT ;  /* 0x000000011000780c */ /* 0x000fe20003f25270 */
[----:B------:R-:W0:Y:S01]  /*06c0*/  LDC.64 R12, c[0x0][0x388] ;  /* 0x0000e200ff0c7b82 */ /* 0x000e220000000a00 */
[----:B------:R-:W-:-:S04]  /*06d0*/  LOP3.LUT R3, R3, 0x1, RZ, 0xc0, !PT ;  /* 0x0000000103037812 */ /* 0x000fc800078ec0ff */
[----:B------:R-:W-:-:S03]  /*06e0*/  ISETP.NE.U32.AND P0, PT, R3, 0x1, PT ;  /* 0x000000010300780c */ /* 0x000fc60003f05070 */
[----:B------:R-:W1:Y:S04]  /*06f0*/  LDC.64 R10, c[0x0][0x380] ;  /* 0x0000e000ff0a7b82 */ /* 0x000e680000000a00 */
[CC--:B------:R-:W-:Y:S01]  /*0700*/  @P1 IADD3 R15, PT, PT, R18.reuse, R23.reuse, RZ ;  /* 0x00000017120f1210 */ /* 0x0c0fe20007ffe0ff */
[C---:B------:R-:W-:Y:S01]  /*0710*/  @P1 IMAD R3, R23.reuse, R2, R19 ;  /* 0x0000000217031224 */ /* 0x040fe200078e0213 */
[----:B------:R-:W-:Y:S02]  /*0720*/  @P1 IADD3 R14, P2, PT, R18, R23, RZ ;  /* 0x00000017120e1210 */ /* 0x000fe40007f5e0ff */
[----:B------:R-:W2:Y:S01]  /*0730*/  @P1 LDC.64 R4, c[0x0][0x388] ;  /* 0x0000e200ff041b82 */ /* 0x000ea20000000a00 */
[----:B------:R-:W-:-:S07]  /*0740*/  @P1 IADD3 R23, PT, PT, R23, 0x2, RZ ;  /* 0x0000000217171810 */ /* 0x000fce0007ffe0ff */
[----:B------:R-:W3:Y:S01]  /*0750*/  LDC.64 R8, c[0x0][0x380] ;  /* 0x0000e000ff087b82 */ /* 0x000ee20000000a00 */
[----:B0-----:R-:W-:Y:S01]  /*0760*/  @P1 IMAD.WIDE.U32 R12, R15, 0x4, R12 ;  /* 0x000000040f0c1825 */ /* 0x001fe200078e000c */
[----:B------:R-:W-:-:S05]  /*0770*/  @P1 IADD3.X R15, PT, PT, RZ, RZ, RZ, P2, !PT ;  /* 0x000000ffff0f1210 */ /* 0x000fca00017fe4ff */
[----:B------:R-:W4:Y:S01]  /*0780*/  @P1 LDG.E R12, desc[UR4][R12.64] ;  /* 0x000000040c0c1981 */ /* 0x000f22000c1e1900 */
[----:B------:R-:W0:Y:S01]  /*0790*/  LDC.64 R6, c[0x0][0x388] ;  /* 0x0000e200ff067b82 */ /* 0x000e220000000a00 */
[----:B-1----:R-:W-:Y:S01]  /*07a0*/  @P1 IMAD.WIDE R10, R3, 0x4, R10 ;  /* 0x00000004030a1825 */ /* 0x002fe200078e020a */
[----:B------:R-:W-:Y:S02]  /*07b0*/  @!P0 IADD3 R3, PT, PT, R18, R23, RZ ;  /* 0x0000001712038210 */ /* 0x000fe40007ffe0ff */
[C---:B--2---:R-:W-:Y:S01]  /*07c0*/  @P1 LEA R4, P2, R14.reuse, R4, 0x2 ;  /* 0x000000040e041211 */ /* 0x044fe200078410ff */
[----:B------:R-:W-:Y:S01]  /*07d0*/  @!P0 IMAD R23, R23, R2, R19 ;  /* 0x0000000217178224 */ /* 0x000fe200078e0213 */
[----:B------:R-:W4:Y:S02]  /*07e0*/  @P1 LDG.E R16, desc[UR4][R10.64] ;  /* 0x000000040a101981 */ /* 0x000f24000c1e1900 */
[----:B------:R-:W-:Y:S01]  /*07f0*/  @P1 LEA.HI.X R5, R14, R5, R15, 0x2, P2 ;  /* 0x000000050e051211 */ /* 0x000fe200010f140f */
[----:B------:R-:W-:-:S04]  /*0800*/  @P1 IMAD.WIDE R14, R2, 0x4, R10 ;  /* 0x00000004020e1825 */ /* 0x000fc800078e020a */
[----:B---3--:R-:W-:Y:S01]  /*0810*/  @!P0 IMAD.WIDE R8, R23, 0x4, R8 ;  /* 0x0000000417088825 */ /* 0x008fe200078e0208 */
[----:B------:R-:W2:Y:S04]  /*0820*/  @P1 LDG.E R4, desc[UR4][R4.64+0x4] ;  /* 0x0000040404041981 */ /* 0x000ea8000c1e1900 */
[----:B------:R-:W2:Y:S01]  /*0830*/  @P1 LDG.E R15, desc[UR4][R14.64] ;  /* 0x000000040e0f1981 */ /* 0x000ea2000c1e1900 */
[----:B0-----:R-:W-:-:S03]  /*0840*/  @!P0 IMAD.WIDE.U32 R6, R3, 0x4, R6 ;  /* 0x0000000403068825 */ /* 0x001fc600078e0006 */
[----:B------:R-:W3:Y:S04]  /*0850*/  @!P0 LDG.E R8, desc[UR4][R8.64] ;  /* 0x0000000408088981 */ /* 0x000ee8000c1e1900 */
[----:B------:R-:W3:Y:S01]  /*0860*/  @!P0 LDG.E R6, desc[UR4][R6.64] ;  /* 0x0000000406068981 */ /* 0x000ee2000c1e1900 */
[----:B----4-:R-:W-:-:S04]  /*0870*/  @P1 FFMA R12, R16, R12, R25 ;  /* 0x0000000c100c1223 */ /* 0x010fc80000000019 */
[----:B--2---:R-:W-:-:S04]  /*0880*/  @P1 FFMA R25, R15, R4, R12 ;  /* 0x000000040f191223 */ /* 0x004fc8000000000c */
[----:B---3--:R-:W-:-:S07]  /*0890*/  @!P0 FFMA R25, R8, R6, R25 ;  /* 0x0000000608198223 */ /* 0x008fce0000000019 */
.L_x_0:
[----:B------:R-:W0:Y:S01]  /*08a0*/  LDC.64 R4, c[0x0][0x390] ;  /* 0x0000e400ff047b82 */ /* 0x000e220000000a00 */
[----:B------:R-:W-:-:S04]  /*08b0*/  IMAD R3, R0, R2, R19 ;  /* 0x0000000200037224 */ /* 0x000fc800078e0213 */
[----:B0-----:R-:W-:-:S05]  /*08c0*/  IMAD.WIDE R2, R3, 0x4, R4 ;  /* 0x0000000403027825 */ /* 0x001fca00078e0204 */
[----:B------:R-:W-:Y:S01]  /*08d0*/  STG.E desc[UR4][R2.64], R25 ;  /* 0x0000001902007986 */ /* 0x000fe2000c101904 */
[----:B------:R-:W-:Y:S05]  /*08e0*/  EXIT ;  /* 0x000000000000794d */ /* 0x000fea0003800000 */
.L_x_4:
[----:B------:R-:W-:-:S00]  /*08f0*/  BRA `(.L_x_4) ;  /* 0xfffffffc00fc7947 */ /* 0x000fc0000383ffff */
[----:B------:R-:W-:-:S00]  /*0900*/  NOP ;  /* 0x0000000000007918 */ /* 0x000fc00000000000 */
[----:B------:R-:W-:-:S00]  /*0910*/  NOP ;  /* 0x0000000000007918 */ /* 0x000fc00000000000 */
[----:B------:R-:W-:-:S00]  /*0920*/  NOP ;  /* 0x0000000000007918 */ /* 0x000fc00000000000 */
[----:B------:R-:W-:-:S00]  /*0930*/  NOP ;  /* 0x0000000000007918 */ /* 0x000fc00000000000 */
[----:B------:R-:W-:-:S00]  /*0940*/  NOP ;  /* 0x0000000000007918 */ /* 0x000fc00000000000 */
[----:B------:R-:W-:-:S00]  /*0950*/  NOP ;  /* 0x0000000000007918 */ /* 0x000fc00000000000 */
[----:B------:R-:W-:-:S00]  /*0960*/  NOP ;  /* 0x0000000000007918 */ /* 0x000fc00000000000 */
[----:B------:R-:W-:-:S00]  /*0970*/  NOP ;  /* 0x0000000000007918 */ /* 0x000fc00000000000 */
.L_x_5:


//--------------------- .nv.shared.reserved.0     --------------------------
	.section	.nv.shared.reserved.0,"aw",@nobits
	.weak		__nv_reservedSMEM_offset_0_alias
	.size		__nv_reservedSMEM_offset_0_alias, 0, 64
	.other		__nv_reservedSMEM_offset_0_alias,@"STO_CUDA_RESERVED_SHARED STV_DEFAULT"
__nv_reservedSMEM_offset_0_alias:
	.zero		0
	.zero		64


//--------------------- .nv.constant0._Z21matrix_multiplicationPfS_S_iii --------------------------
	.section	.nv.constant0._Z21matrix_multiplicationPfS_S_iii,"a",@progbits
	.sectionflags	@""
	.align	4
.nv.constant0._Z21matrix_multiplicationPfS_S_iii:
	.zero		932


//--------------------- SYMBOLS --------------------------

	.type		.nv.reservedSmem.offset0,@object
	.size		.nv.reservedSmem.offset0,0x4
